	.headerflags	@"EF_CUDA_TEXMODE_UNIFIED EF_CUDA_64BIT_ADDRESS EF_CUDA_ACCELERATORS EF_CUDA_SM90 EF_CUDA_VIRTUAL_SM(EF_CUDA_SM90)"
	.elftype	@"ET_EXEC"


//--------------------- .nv.info                  --------------------------
	.section	.nv.info,"",@"SHT_CUDA_INFO"
	.align	4


	//----- nvinfo : EIATTR_REGCOUNT
	.align		4
        /*0000*/ 	.byte	0x04, 0x2f
        /*0002*/ 	.short	(.L_1 - .L_0)
	.align		4
.L_0:
        /*0004*/ 	.word	index@(triton_mm)
        /*0008*/ 	.word	0x0000003a


	//----- nvinfo : EIATTR_MIN_STACK_SIZE
	.align		4
.L_1:
        /*000c*/ 	.byte	0x04, 0x12
        /*000e*/ 	.short	(.L_3 - .L_2)
	.align		4
.L_2:
        /*0010*/ 	.word	index@(triton_mm)
        /*0014*/ 	.word	0x00000000


	//----- nvinfo : EIATTR_FRAME_SIZE
	.align		4
.L_3:
        /*0018*/ 	.byte	0x04, 0x11
        /*001a*/ 	.short	(.L_5 - .L_4)
	.align		4
.L_4:
        /*001c*/ 	.word	index@(triton_mm)
        /*0020*/ 	.word	0x00000000


	//----- nvinfo : EIATTR_MIN_STACK_SIZE
	.align		4
.L_5:
        /*0024*/ 	.byte	0x04, 0x12
        /*0026*/ 	.short	(.L_7 - .L_6)
	.align		4
.L_6:
        /*0028*/ 	.word	index@(triton_mm)
        /*002c*/ 	.word	0x00000000
.L_7:


//--------------------- .nv.info.triton_mm        --------------------------
	.section	.nv.info.triton_mm,"",@"SHT_CUDA_INFO"
	.sectionflags	@""
	.align	4


	//----- nvinfo : EIATTR_CUDA_API_VERSION
	.align		4
        /*0000*/ 	.byte	0x04, 0x37
        /*0002*/ 	.short	(.L_9 - .L_8)
.L_8:
        /*0004*/ 	.word	0x0000007c


	//----- nvinfo : EIATTR_KPARAM_INFO
	.align		4
.L_9:
        /*0008*/ 	.byte	0x04, 0x17
        /*000a*/ 	.short	(.L_11 - .L_10)
.L_10:
        /*000c*/ 	.word	0x00000000
        /*0010*/ 	.short	0x0002
        /*0012*/ 	.short	0x0010
        /*0014*/ 	.byte	0x00, 0xf0, 0x21, 0x00


	//----- nvinfo : EIATTR_KPARAM_INFO
	.align		4
.L_11:
        /*0018*/ 	.byte	0x04, 0x17
        /*001a*/ 	.short	(.L_13 - .L_12)
.L_12:
        /*001c*/ 	.word	0x00000000
        /*0020*/ 	.short	0x0001
        /*0022*/ 	.short	0x0008
        /*0024*/ 	.byte	0x00, 0xf0, 0x21, 0x00


	//----- nvinfo : EIATTR_KPARAM_INFO
	.align		4
.L_13:
        /*0028*/ 	.byte	0x04, 0x17
        /*002a*/ 	.short	(.L_15 - .L_14)
.L_14:
        /*002c*/ 	.word	0x00000000
        /*0030*/ 	.short	0x0000
        /*0032*/ 	.short	0x0000
        /*0034*/ 	.byte	0x00, 0xf0, 0x21, 0x00


	//----- nvinfo : EIATTR_SPARSE_MMA_MASK
	.align		4
.L_15:
        /*0038*/ 	.byte	0x03, 0x50
        /*003a*/ 	.short	0x0000


	//----- nvinfo : EIATTR_MAXREG_COUNT
	.align		4
        /*003c*/ 	.byte	0x03, 0x1b
        /*003e*/ 	.short	0x00ff


	//----- nvinfo : EIATTR_COOP_GROUP_MASK_REGIDS
	.align		4
        /*0040*/ 	.byte	0x04, 0x29
        /*0042*/ 	.short	(.L_17 - .L_16)


	//   ....[0]....
.L_16:
        /*0044*/ 	.word	0xffffffff


	//----- nvinfo : EIATTR_COOP_GROUP_INSTR_OFFSETS
	.align		4
.L_17:
        /*0048*/ 	.byte	0x04, 0x28
        /*004a*/ 	.short	(.L_19 - .L_18)


	//   ....[0]....
.L_18:
        /*004c*/ 	.word	0x000006f0


	//----- nvinfo : EIATTR_EXIT_INSTR_OFFSETS
	.align		4
.L_19:
        /*0050*/ 	.byte	0x04, 0x1c
        /*0052*/ 	.short	(.L_21 - .L_20)


	//   ....[0]....
.L_20:
        /*0054*/ 	.word	0x00000dd0


	//   ....[1]....
        /*0058*/ 	.word	0x00000e20


	//----- nvinfo : EIATTR_MAX_THREADS
	.align		4
.L_21:
        /*005c*/ 	.byte	0x04, 0x05
        /*005e*/ 	.short	(.L_23 - .L_22)
.L_22:
        /*0060*/ 	.word	0x00000080
        /*0064*/ 	.word	0x00000001
        /*0068*/ 	.word	0x00000001


	//----- nvinfo : EIATTR_CBANK_PARAM_SIZE
	.align		4
.L_23:
        /*006c*/ 	.byte	0x03, 0x19
        /*006e*/ 	.short	0x0018


	//----- nvinfo : EIATTR_PARAM_CBANK
	.align		4
        /*0070*/ 	.byte	0x04, 0x0a
        /*0072*/ 	.short	(.L_25 - .L_24)
	.align		4
.L_24:
        /*0074*/ 	.word	index@(.nv.constant0.triton_mm)
        /*0078*/ 	.short	0x0210
        /*007a*/ 	.short	0x0018


	//----- nvinfo : EIATTR_SW_WAR
	.align		4
.L_25:
        /*007c*/ 	.byte	0x04, 0x36
        /*007e*/ 	.short	(.L_27 - .L_26)
.L_26:
        /*0080*/ 	.word	0x00000008
.L_27:


//--------------------- .nv.callgraph             --------------------------
	.section	.nv.callgraph,"",@"SHT_CUDA_CALLGRAPH"
	.align	4
	.sectionentsize	8
	.align		4
        /*0000*/ 	.word	0x00000000
	.align		4
        /*0004*/ 	.word	0xffffffff
	.align		4
        /*0008*/ 	.word	0x00000000
	.align		4
        /*000c*/ 	.word	0xfffffffe
	.align		4
        /*0010*/ 	.word	0x00000000
	.align		4
        /*0014*/ 	.word	0xfffffffd
	.align		4
        /*0018*/ 	.word	0x00000000
	.align		4
        /*001c*/ 	.word	0xfffffffc


//--------------------- .text.triton_mm           --------------------------
	.section	.text.triton_mm,"ax",@progbits
	.sectionflags	@"SHF_BARRIERS=1"
	.align	128
        .global         triton_mm
        .type           triton_mm,@function
        .size           triton_mm,(.L_x_2 - triton_mm)
        .other          triton_mm,@"STO_CUDA_ENTRY STV_DEFAULT"
triton_mm:
.text.triton_mm:
[----:B------:R-:W1:Y:S02]  /*0000*/  LDC R1, c[0x0][0x28] ;  /* 0x00000a00ff017b82 */ /* 0x000e640000000800 */
[----:B------:R-:W2:Y:S01]  /*0010*/  S2R R9, SR_CTAID.X ;  /* 0x0000000000097919 */ /* 0x000ea20000002500 */
[----:B------:R-:W-:Y:S01]  /*0020*/  IMAD.MOV.U32 R5, RZ, RZ, -0x8 ;  /* 0xfffffff8ff057424 */ /* 0x000fe200078e00ff */
[----:B------:R-:W3:Y:S01]  /*0030*/  S2UR UR8, SR_CgaCtaId ;  /* 0x00000000000879c3 */ /* 0x000ee20000008800 */
[----:B------:R-:W-:Y:S01]  /*0040*/  UMOV UR4, 0x400 ;  /* 0x0000040000047882 */ /* 0x000fe20000000000 */
[----:B------:R-:W-:Y:S01]  /*0050*/  ULDC.64 UR10, c[0x0][0x208] ;  /* 0x00008200000a7ab9 */ /* 0x000fe20000000a00 */
[----:B------:R-:W-:Y:S02]  /*0060*/  CS2R R24, SRZ ;  /* 0x0000000000187805 */ /* 0x000fe4000001ff00 */
[----:B------:R-:W-:Y:S02]  /*0070*/  CS2R R26, SRZ ;  /* 0x00000000001a7805 */ /* 0x000fe4000001ff00 */
[----:B------:R-:W-:Y:S02]  /*0080*/  CS2R R28, SRZ ;  /* 0x00000000001c7805 */ /* 0x000fe4000001ff00 */
[----:B------:R-:W-:-:S02]  /*0090*/  CS2R R30, SRZ ;  /* 0x00000000001e7805 */ /* 0x000fc4000001ff00 */
[----:B------:R-:W-:Y:S02]  /*00a0*/  CS2R R32, SRZ ;  /* 0x0000000000207805 */ /* 0x000fe4000001ff00 */
[----:B------:R-:W-:Y:S02]  /*00b0*/  CS2R R34, SRZ ;  /* 0x0000000000227805 */ /* 0x000fe4000001ff00 */
        /* <DEDUP_REMOVED lines=9> */
[----:B------:R-:W-:Y:S01]  /*0150*/  CS2R R54, SRZ ;  /* 0x0000000000367805 */ /* 0x000fe2000001ff00 */
[----:B------:R-:W-:Y:S01]  /*0160*/  UMOV UR9, 0xffffffff ;  /* 0xffffffff00097882 */ /* 0x000fe20000000000 */
[----:B---3--:R-:W-:Y:S01]  /*0170*/  UPRMT UR8, UR8, 0x654, UR4 ;  /* 0x0000065408087896 */ /* 0x008fe20008000004 */
[----:B--2---:R-:W-:-:S05]  /*0180*/  IMAD.HI R0, R9, 0x2aaaaaab, RZ ;  /* 0x2aaaaaab09007827 */ /* 0x004fca00078e02ff */
[----:B------:R-:W-:-:S04]  /*0190*/  SHF.R.U32.HI R3, RZ, 0x1f, R0 ;  /* 0x0000001fff037819 */ /* 0x000fc80000011600 */
[----:B------:R-:W-:-:S05]  /*01a0*/  LEA.HI.SX32 R4, R0, R3, 0x1a ;  /* 0x0000000300047211 */ /* 0x000fca00078fd2ff */
[C---:B------:R-:W-:Y:S02]  /*01b0*/  IMAD R0, R4.reuse, R5, 0x40 ;  /* 0x0000004004007424 */ /* 0x040fe400078e0205 */
[----:B------:R-:W-:-:S03]  /*01c0*/  IMAD R6, R4, -0x180, R9 ;  /* 0xfffffe8004067824 */ /* 0x000fc600078e0209 */
[----:B------:R-:W-:-:S04]  /*01d0*/  VIMNMX R5, R0, 0x8, PT ;  /* 0x0000000800057848 */ /* 0x000fc80003fe0100 */
[-C--:B------:R-:W-:Y:S02]  /*01e0*/  IABS R11, R5.reuse ;  /* 0x00000005000b7213 */ /* 0x080fe40000000000 */
[----:B------:R-:W-:Y:S02]  /*01f0*/  IABS R10, R5 ;  /* 0x00000005000a7213 */ /* 0x000fe40000000000 */
[----:B------:R-:W2:Y:S08]  /*0200*/  I2F.RP R0, R11 ;  /* 0x0000000b00007306 */ /* 0x000eb00000209400 */
[----:B--2---:R-:W2:Y:S02]  /*0210*/  MUFU.RCP R0, R0 ;  /* 0x0000000000007308 */ /* 0x004ea40000001000 */
[----:B--2---:R-:W-:Y:S01]  /*0220*/  VIADD R2, R0, 0xffffffe ;  /* 0x0ffffffe00027836 */ /* 0x004fe20000000000 */
[----:B------:R-:W-:-:S02]  /*0230*/  IABS R0, R6 ;  /* 0x0000000600007213 */ /* 0x000fc40000000000 */
[----:B------:R-:W-:-:S03]  /*0240*/  LOP3.LUT R6, R6, R5, RZ, 0x3c, !PT ;  /* 0x0000000506067212 */ /* 0x000fc600078e3cff */
[----:B------:R2:W3:Y:S01]  /*0250*/  F2I.FTZ.U32.TRUNC.NTZ R3, R2 ;  /* 0x0000000200037305 */ /* 0x0004e2000021f000 */
[----:B------:R-:W-:Y:S01]  /*0260*/  ISETP.GE.AND P2, PT, R6, RZ, PT ;  /* 0x000000ff0600720c */ /* 0x000fe20003f46270 */
[----:B--2---:R-:W-:Y:S02]  /*0270*/  IMAD.MOV.U32 R2, RZ, RZ, RZ ;  /* 0x000000ffff027224 */ /* 0x004fe400078e00ff */
[----:B---3--:R-:W-:-:S04]  /*0280*/  IMAD.MOV R8, RZ, RZ, -R3 ;  /* 0x000000ffff087224 */ /* 0x008fc800078e0a03 */
[----:B------:R-:W-:Y:S01]  /*0290*/  IMAD R7, R8, R11, RZ ;  /* 0x0000000b08077224 */ /* 0x000fe200078e02ff */
[----:B------:R-:W-:-:S03]  /*02a0*/  IABS R8, R9 ;  /* 0x0000000900087213 */ /* 0x000fc60000000000 */
[----:B------:R-:W-:-:S04]  /*02b0*/  IMAD.HI.U32 R3, R3, R7, R2 ;  /* 0x0000000703037227 */ /* 0x000fc800078e0002 */
[----:B------:R-:W-:Y:S02]  /*02c0*/  IMAD.MOV.U32 R7, RZ, RZ, R8 ;  /* 0x000000ffff077224 */ /* 0x000fe400078e0008 */
[----:B------:R-:W-:Y:S02]  /*02d0*/  IMAD.MOV R8, RZ, RZ, -R10 ;  /* 0x000000ffff087224 */ /* 0x000fe400078e0a0a */
[----:B------:R-:W-:Y:S02]  /*02e0*/  IMAD.MOV.U32 R10, RZ, RZ, R0 ;  /* 0x000000ffff0a7224 */ /* 0x000fe400078e0000 */
[----:B------:R-:W-:-:S04]  /*02f0*/  IMAD.HI.U32 R0, R3, R7, RZ ;  /* 0x0000000703007227 */ /* 0x000fc800078e00ff */
[----:B------:R-:W-:-:S04]  /*0300*/  IMAD.HI.U32 R3, R3, R10, RZ ;  /* 0x0000000a03037227 */ /* 0x000fc800078e00ff */
[-C--:B------:R-:W-:Y:S02]  /*0310*/  IMAD R2, R0, R8.reuse, R7 ;  /* 0x0000000800027224 */ /* 0x080fe400078e0207 */
[----:B------:R-:W-:Y:S01]  /*0320*/  IMAD R7, R3, R8, R10 ;  /* 0x0000000803077224 */ /* 0x000fe200078e020a */
[----:B------:R-:W2:Y:S02]  /*0330*/  S2R R0, SR_TID.X ;  /* 0x0000000000007919 */ /* 0x000ea40000002100 */
[C---:B------:R-:W-:Y:S02]  /*0340*/  ISETP.GT.U32.AND P1, PT, R11.reuse, R2, PT ;  /* 0x000000020b00720c */ /* 0x040fe40003f24070 */
[----:B------:R-:W-:-:S11]  /*0350*/  ISETP.GT.U32.AND P0, PT, R11, R7, PT ;  /* 0x000000070b00720c */ /* 0x000fd60003f04070 */
[--C-:B------:R-:W-:Y:S01]  /*0360*/  @!P1 IMAD.IADD R2, R2, 0x1, -R11.reuse ;  /* 0x0000000102029824 */ /* 0x100fe200078e0a0b */
[----:B------:R-:W-:Y:S01]  /*0370*/  ISETP.GE.AND P1, PT, R9, RZ, PT ;  /* 0x000000ff0900720c */ /* 0x000fe20003f26270 */
[----:B------:R-:W-:Y:S01]  /*0380*/  @!P0 IMAD.IADD R7, R7, 0x1, -R11 ;  /* 0x0000000107078824 */ /* 0x000fe200078e0a0b */
[----:B------:R-:W3:Y:S01]  /*0390*/  LDC.64 R8, c[0x0][0x218] ;  /* 0x00008600ff087b82 */ /* 0x000ee20000000a00 */
[----:B------:R-:W-:Y:S01]  /*03a0*/  @!P0 VIADD R3, R3, 0x1 ;  /* 0x0000000103038836 */ /* 0x000fe20000000000 */
[----:B------:R-:W-:Y:S02]  /*03b0*/  ISETP.GT.U32.AND P4, PT, R11, R2, PT ;  /* 0x000000020b00720c */ /* 0x000fe40003f84070 */
[----:B------:R-:W-:Y:S02]  /*03c0*/  ISETP.GE.U32.AND P3, PT, R7, R11, PT ;  /* 0x0000000b0700720c */ /* 0x000fe40003f66070 */
[----:B------:R-:W-:Y:S02]  /*03d0*/  ISETP.NE.AND P0, PT, R5, RZ, PT ;  /* 0x000000ff0500720c */ /* 0x000fe40003f05270 */
[----:B------:R-:W-:-:S02]  /*03e0*/  LOP3.LUT R5, RZ, R5, RZ, 0x33, !PT ;  /* 0x00000005ff057212 */ /* 0x000fc400078e33ff */
[----:B--2---:R-:W-:-:S05]  /*03f0*/  SHF.R.U32.HI R10, RZ, 0x1, R0 ;  /* 0x00000001ff0a7819 */ /* 0x004fca0000011600 */
[----:B------:R-:W-:Y:S02]  /*0400*/  @!P4 IMAD.IADD R2, R2, 0x1, -R11 ;  /* 0x000000010202c824 */ /* 0x000fe400078e0a0b */
[----:B------:R-:W-:Y:S01]  /*0410*/  @P3 VIADD R3, R3, 0x1 ;  /* 0x0000000103033836 */ /* 0x000fe20000000000 */
[----:B------:R-:W-:Y:S01]  /*0420*/  SGXT.U32 R10, R10, 0x6 ;  /* 0x000000060a0a781a */ /* 0x000fe20000000000 */
[----:B------:R-:W-:Y:S02]  /*0430*/  @!P1 IMAD.MOV R2, RZ, RZ, -R2 ;  /* 0x000000ffff029224 */ /* 0x000fe400078e0a02 */
[----:B------:R-:W-:-:S03]  /*0440*/  IMAD.MOV.U32 R6, RZ, RZ, R3 ;  /* 0x000000ffff067224 */ /* 0x000fc600078e0003 */
[----:B------:R-:W-:Y:S01]  /*0450*/  SEL R3, R5, R2, !P0 ;  /* 0x0000000205037207 */ /* 0x000fe20004000000 */
[----:B------:R-:W-:-:S04]  /*0460*/  @!P2 IMAD.MOV R6, RZ, RZ, -R6 ;  /* 0x000000ffff06a224 */ /* 0x000fc800078e0a06 */
[----:B------:R-:W-:Y:S01]  /*0470*/  IMAD R4, R4, 0x8, R3 ;  /* 0x0000000804047824 */ /* 0x000fe200078e0203 */
[----:B------:R-:W-:Y:S02]  /*0480*/  SEL R5, R5, R6, !P0 ;  /* 0x0000000605057207 */ /* 0x000fe40004000000 */
[----:B------:R-:W2:Y:S01]  /*0490*/  LDC.64 R6, c[0x0][0x210] ;  /* 0x00008400ff067b82 */ /* 0x000ea20000000a00 */
[----:B------:R-:W-:Y:S01]  /*04a0*/  IMAD.SHL.U32 R2, R4, 0x40, RZ ;  /* 0x0000004004027824 */ /* 0x000fe200078e00ff */
[----:B------:R-:W-:Y:S01]  /*04b0*/  SHF.R.S32.HI R4, RZ, 0x19, R4 ;  /* 0x00000019ff047819 */ /* 0x000fe20000011404 */
[----:B------:R-:W-:-:S03]  /*04c0*/  IMAD.SHL.U32 R3, R5, 0x40, RZ ;  /* 0x0000004005037824 */ /* 0x000fc600078e00ff */
[----:B------:R-:W-:Y:S02]  /*04d0*/  SGXT R4, R4, 0x1 ;  /* 0x000000010404781a */ /* 0x000fe40000000200 */
[-C--:B------:R-:W-:Y:S02]  /*04e0*/  LOP3.LUT R11, R3, R10.reuse, RZ, 0xfc, !PT ;  /* 0x0000000a030b7212 */ /* 0x080fe400078efcff */
[----:B------:R-:W-:-:S03]  /*04f0*/  LOP3.LUT R5, R2, R10, RZ, 0xfc, !PT ;  /* 0x0000000a02057212 */ /* 0x000fc600078efcff */
[----:B------:R-:W-:Y:S01]  /*0500*/  IMAD.HI R13, R11, 0x2aaaaaab, RZ ;  /* 0x2aaaaaab0b0d7827 */ /* 0x000fe200078e02ff */
[----:B------:R-:W-:-:S04]  /*0510*/  LEA.HI R4, R4, R5, RZ, 0xc ;  /* 0x0000000504047211 */ /* 0x000fc800078f60ff */
[----:B------:R-:W-:Y:S01]  /*0520*/  LOP3.LUT R12, R4, 0x3ff000, RZ, 0xc0, !PT ;  /* 0x003ff000040c7812 */ /* 0x000fe200078ec0ff */
[----:B------:R-:W-:Y:S01]  /*0530*/  IMAD.SHL.U32 R4, R0, 0x8, RZ ;  /* 0x0000000800047824 */ /* 0x000fe200078e00ff */
[----:B------:R-:W-:-:S03]  /*0540*/  SHF.R.U32.HI R14, RZ, 0x1f, R13 ;  /* 0x0000001fff0e7819 */ /* 0x000fc6000001160d */
[----:B------:R-:W-:Y:S01]  /*0550*/  IMAD.IADD R12, R5, 0x1, -R12 ;  /* 0x00000001050c7824 */ /* 0x000fe200078e0a0c */
[----:B------:R-:W-:Y:S02]  /*0560*/  LEA.HI R14, R13, R14, RZ, 0x17 ;  /* 0x0000000e0d0e7211 */ /* 0x000fe400078fb8ff */
[----:B------:R-:W-:Y:S02]  /*0570*/  LOP3.LUT R5, R4, 0x8, RZ, 0xc0, !PT ;  /* 0x0000000804057812 */ /* 0x000fe400078ec0ff */
[----:B------:R-:W-:Y:S01]  /*0580*/  LOP3.LUT R13, R4, 0x8, R0, 0x48, !PT ;  /* 0x00000008040d7812 */ /* 0x000fe200078e4800 */
[----:B------:R-:W-:Y:S02]  /*0590*/  IMAD R14, R14, -0xc00, R11 ;  /* 0xfffff4000e0e7824 */ /* 0x000fe400078e020b */
[----:B------:R-:W-:Y:S02]  /*05a0*/  IMAD R11, R12, 0xc00, R5 ;  /* 0x00000c000c0b7824 */ /* 0x000fe400078e0205 */
[----:B------:R-:W-:-:S02]  /*05b0*/  IMAD R13, R10, 0x10, R13 ;  /* 0x000000100a0d7824 */ /* 0x000fc400078e020d */
[----:B------:R-:W-:Y:S02]  /*05c0*/  IMAD R5, R14, 0xc00, R5 ;  /* 0x00000c000e057824 */ /* 0x000fe400078e0205 */
[----:B--2---:R-:W-:Y:S01]  /*05d0*/  IMAD.WIDE R6, R11, 0x2, R6 ;  /* 0x000000020b067825 */ /* 0x004fe200078e0206 */
[----:B------:R-:W-:-:S03]  /*05e0*/  LEA R11, R13, UR8, 0x1 ;  /* 0x000000080d0b7c11 */ /* 0x000fc6000f8e08ff */
[----:B---3--:R-:W-:Y:S01]  /*05f0*/  IMAD.WIDE R8, R5, 0x2, R8 ;  /* 0x0000000205087825 */ /* 0x008fe200078e0208 */
[----:B------:R-:W-:Y:S01]  /*0600*/  IADD3 R13, P1, R6, 0x20, RZ ;  /* 0x00000020060d7810 */ /* 0x000fe20007f3e0ff */
[----:B------:R-:W-:Y:S01]  /*0610*/  @!PT LDS RZ, [RZ] ;  /* 0x00000000fffff984 */ /* 0x000fe20000000800 */
[----:B------:R-:W-:Y:S01]  /*0620*/  @!PT LDS RZ, [RZ] ;  /* 0x00000000fffff984 */ /* 0x000fe20000000800 */
[----:B------:R-:W-:Y:S01]  /*0630*/  @!PT LDS RZ, [RZ] ;  /* 0x00000000fffff984 */ /* 0x000fe20000000800 */
[----:B------:R-:W-:Y:S01]  /*0640*/  LDGSTS.E.BYPASS.128 [R11], desc[UR10][R6.64] ;  /* 0x00000000060b7fae */ /* 0x000fe2000b901c4a */
[----:B------:R-:W-:Y:S01]  /*0650*/  SHF.R.U32.HI R5, RZ, 0x5, R0 ;  /* 0x00000005ff057819 */ /* 0x000fe20000011600 */
[----:B------:R-:W-:Y:S01]  /*0660*/  IMAD.MOV.U32 R10, RZ, RZ, RZ ;  /* 0x000000ffff0a7224 */ /* 0x000fe200078e00ff */
[----:B------:R-:W-:Y:S01]  /*0670*/  IADD3 R15, P0, R8, 0x20, RZ ;  /* 0x00000020080f7810 */ /* 0x000fe20007f1e0ff */
[----:B------:R-:W0:Y:S01]  /*0680*/  LDGDEPBAR ;  /* 0x00000000000079af */ /* 0x000e220000000000 */
[----:B------:R-:W-:Y:S02]  /*0690*/  IMAD.X R14, RZ, RZ, R7, P1 ;  /* 0x000000ffff0e7224 */ /* 0x000fe400008e0607 */
[----:B------:R-:W-:Y:S01]  /*06a0*/  IMAD.MOV.U32 R12, RZ, RZ, RZ ;  /* 0x000000ffff0c7224 */ /* 0x000fe200078e00ff */
[----:B------:R2:W-:Y:S01]  /*06b0*/  LDGSTS.E.BYPASS.128 [R11+0x1000], desc[UR10][R8.64] ;  /* 0x01000000080b7fae */ /* 0x0005e2000b901c4a */
[----:B------:R-:W-:-:S03]  /*06c0*/  IMAD.X R16, RZ, RZ, R9, P0 ;  /* 0x000000ffff107224 */ /* 0x000fc600000e0609 */
[----:B------:R-:W0:Y:S01]  /*06d0*/  LDGDEPBAR ;  /* 0x00000000000079af */ /* 0x000e220000000000 */
[----:B--2---:R-:W-:-:S07]  /*06e0*/  LOP3.LUT R8, R5, 0x7fffffc, RZ, 0xc0, !PT ;  /* 0x07fffffc05087812 */ /* 0x004fce00078ec0ff */
.L_x_0:
[----:B--2---:R-:W2:Y:S01]  /*06f0*/  SHFL.IDX PT, R6, R8, RZ, 0x1f ;  /* 0x00001fff08067589 */ /* 0x004ea200000e0000 */
[----:B------:R-:W-:Y:S01]  /*0700*/  UIADD3 UR9, UR9, 0x1, URZ ;  /* 0x0000000109097890 */ /* 0x000fe2000fffe03f */
[----:B------:R-:W-:-:S04]  /*0710*/  DEPBAR.LE SB0, 0x0 ;  /* 0x000080000000791a */ /* 0x000fc80000000000 */
[----:B------:R-:W-:Y:S01]  /*0720*/  UISETP.GE.AND UP0, UPT, UR9, 0x2, UPT ;  /* 0x000000020900788c */ /* 0x000fe2000bf06270 */
[----:B------:R-:W-:Y:S01]  /*0730*/  BAR.SYNC.DEFER_BLOCKING 0x0 ;  /* 0x0000000000007b1d */ /* 0x000fe20000010000 */
[----:B------:R-:W-:Y:S01]  /*0740*/  VIADD R10, R10, 0x1 ;  /* 0x000000010a0a7836 */ /* 0x000fe20000000000 */
[----:B------:R-:W-:Y:S01]  /*0750*/  ISETP.GE.U32.AND P0, PT, R12, 0xbf0, PT ;  /* 0x00000bf00c00780c */ /* 0x000fe20003f06070 */
[----:B------:R-:W-:Y:S01]  /*0760*/  USEL UR9, UR9, URZ, !UP0 ;  /* 0x0000003f09097287 */ /* 0x000fe2000c000000 */
[----:B------:R-:W-:Y:S02]  /*0770*/  IMAD.MOV.U32 R7, RZ, RZ, R14 ;  /* 0x000000ffff077224 */ /* 0x000fe400078e000e */
[----:B------:R-:W-:Y:S01]  /*0780*/  ISETP.GE.AND P1, PT, R10, 0x2, PT ;  /* 0x000000020a00780c */ /* 0x000fe20003f26270 */
[----:B------:R-:W-:-:S03]  /*0790*/  VIADD R12, R12, 0x10 ;  /* 0x000000100c0c7836 */ /* 0x000fc60000000000 */
[----:B------:R-:W-:-:S05]  /*07a0*/  SEL R10, R10, RZ, !P1 ;  /* 0x000000ff0a0a7207 */ /* 0x000fca0004800000 */
[----:B------:R-:W-:Y:S01]  /*07b0*/  IMAD R9, R10, 0x800, R11 ;  /* 0x000008000a097824 */ /* 0x000fe200078e020b */
[----:B--2---:R-:W-:Y:S01]  /*07c0*/  R2UR UR4, R6 ;  /* 0x00000000060472ca */ /* 0x004fe200000e0000 */
[----:B------:R-:W-:Y:S01]  /*07d0*/  IMAD.MOV.U32 R6, RZ, RZ, R13 ;  /* 0x000000ffff067224 */ /* 0x000fe200078e000d */
[----:B------:R-:W-:Y:S01]  /*07e0*/  IADD3 R13, P2, R13, 0x20, RZ ;  /* 0x000000200d0d7810 */ /* 0x000fe20007f5e0ff */
[----:B------:R-:W-:-:S04]  /*07f0*/  WARPGROUP.ARRIVE ;  /* 0x00000000000079c5 */ /* 0x000fc80000000000 */
[----:B------:R-:W-:-:S06]  /*0800*/  IMAD.X R14, RZ, RZ, R14, P2 ;  /* 0x000000ffff0e7224 */ /* 0x000fcc00010e060e */
[----:B------:R-:W-:Y:S02]  /*0810*/  USHF.L.U32 UR5, UR4, 0x5, URZ ;  /* 0x0000000504057899 */ /* 0x000fe4000800063f */
[----:B------:R-:W-:Y:S02]  /*0820*/  ULEA UR4, UR9, UR8, 0xb ;  /* 0x0000000809047291 */ /* 0x000fe4000f8e583f */
[----:B------:R-:W-:Y:S02]  /*0830*/  ULOP3.LUT UR5, UR5, 0x60, URZ, 0xc0, !UPT ;  /* 0x0000006005057892 */ /* 0x000fe4000f8ec03f */
[----:B------:R-:W-:Y:S02]  /*0840*/  USHF.R.U32.HI UR6, URZ, 0x4, UR4 ;  /* 0x000000043f067899 */ /* 0x000fe40008011604 */
[----:B------:R-:W-:Y:S02]  /*0850*/  UIADD3 UR4, UR4, 0x1000, URZ ;  /* 0x0000100004047890 */ /* 0x000fe4000fffe03f */
[----:B------:R-:W-:-:S02]  /*0860*/  ULOP3.LUT UR6, UR6, 0x3fff, URZ, 0xc0, !UPT ;  /* 0x00003fff06067892 */ /* 0x000fc4000f8ec03f */
[----:B------:R-:W-:Y:S02]  /*0870*/  USHF.R.U32.HI UR4, URZ, 0x4, UR4 ;  /* 0x000000043f047899 */ /* 0x000fe40008011604 */
[----:B------:R-:W-:Y:S02]  /*0880*/  UIADD3 UR5, UP0, UR5, UR6, URZ ;  /* 0x0000000605057290 */ /* 0x000fe4000ff1e03f */
[----:B------:R-:W-:Y:S02]  /*0890*/  ULOP3.LUT UR4, UR4, 0x3fff, URZ, 0xc0, !UPT ;  /* 0x00003fff04047892 */ /* 0x000fe4000f8ec03f */
[----:B------:R-:W-:Y:S02]  /*08a0*/  UIADD3.X UR7, URZ, URZ, URZ, UP0, !UPT ;  /* 0x0000003f3f077290 */ /* 0x000fe400087fe43f */
[----:B------:R-:W-:Y:S02]  /*08b0*/  ULOP3.LUT UR6, UR4, 0x800000, URZ, 0xfc, !UPT ;  /* 0x0080000004067892 */ /* 0x000fe4000f8efc3f */
[----:B------:R-:W-:-:S02]  /*08c0*/  ULOP3.LUT UR4, UR5, 0x800000, URZ, 0xfc, !UPT ;  /* 0x0080000005047892 */ /* 0x000fc4000f8efc3f */
[----:B------:R-:W-:-:S03]  /*08d0*/  ULOP3.LUT UR5, UR7, 0xc0000010, URZ, 0xfc, !UPT ;  /* 0xc000001007057892 */ /* 0x000fc6000f8efc3f */
[----:B------:R-:W-:-:S06]  /*08e0*/  UMOV UR7, 0xc0000010 ;  /* 0xc000001000077882 */ /* 0x000fcc0000000000 */
[----:B------:R-:W-:Y:S03]  /*08f0*/  HGMMA.64x64x16.F32.BF16 R24, gdesc[UR4], R24, gsb0 ;  /* 0x00e00000041879f0 */ /* 0x000fe60008001818 */
[----:B------:R-:W-:Y:S02]  /*0900*/  WARPGROUP.DEPBAR.LE gsb0, 0x1 ;  /* 0x00008000000079c5 */ /* 0x000fe40000010100 */
[----:B------:R-:W-:Y:S06]  /*0910*/  BAR.SYNC.DEFER_BLOCKING 0x0 ;  /* 0x0000000000007b1d */ /* 0x000fec0000010000 */
[----:B------:R-:W-:Y:S01]  /*0920*/  @!PT LDS RZ, [RZ] ;  /* 0x00000000fffff984 */ /* 0x000fe20000000800 */
[----:B------:R-:W-:Y:S01]  /*0930*/  @!PT LDS RZ, [RZ] ;  /* 0x00000000fffff984 */ /* 0x000fe20000000800 */
[----:B------:R-:W-:Y:S01]  /*0940*/  @!PT LDS RZ, [RZ] ;  /* 0x00000000fffff984 */ /* 0x000fe20000000800 */
[----:B------:R2:W-:Y:S04]  /*0950*/  LDGSTS.E.BYPASS.128 [R9], desc[UR10][R6.64], !P0 ;  /* 0x0000000006097fae */ /* 0x0005e8000c101c4a */
[----:B------:R-:W0:Y:S01]  /*0960*/  LDGDEPBAR ;  /* 0x00000000000079af */ /* 0x000e220000000000 */
[----:B--2---:R-:W-:Y:S01]  /*0970*/  IMAD.MOV.U32 R6, RZ, RZ, R15 ;  /* 0x000000ffff067224 */ /* 0x004fe200078e000f */
[----:B------:R-:W-:Y:S01]  /*0980*/  IADD3 R15, P1, R15, 0x20, RZ ;  /* 0x000000200f0f7810 */ /* 0x000fe20007f3e0ff */
[----:B------:R-:W-:-:S04]  /*0990*/  IMAD.MOV.U32 R7, RZ, RZ, R16 ;  /* 0x000000ffff077224 */ /* 0x000fc800078e0010 */
[----:B------:R-:W-:Y:S01]  /*09a0*/  IMAD.X R16, RZ, RZ, R16, P1 ;  /* 0x000000ffff107224 */ /* 0x000fe200008e0610 */
[----:B------:R2:W-:Y:S04]  /*09b0*/  LDGSTS.E.BYPASS.128 [R9+0x1000], desc[UR10][R6.64], !P0 ;  /* 0x0100000006097fae */ /* 0x0005e8000c101c4a */
[----:B------:R-:W0:Y:S01]  /*09c0*/  LDGDEPBAR ;  /* 0x00000000000079af */ /* 0x000e220000000000 */
[----:B------:R-:W-:Y:S05]  /*09d0*/  @!P0 BRA `(.L_x_0) ;  /* 0xfffffffc00448947 */ /* 0x000fea000383ffff */
[----:B------:R-:W-:Y:S02]  /*09e0*/  WARPGROUP.DEPBAR.LE gsb0, 0x0 ;  /* 0x00008000000079c5 */ /* 0x000fe40000010000 */
[----:B------:R-:W-:-:S04]  /*09f0*/  DEPBAR.LE SB0, 0x0 ;  /* 0x000080000000791a */ /* 0x000fc80000000000 */
[----:B--2---:R-:W-:Y:S02]  /*0a00*/  SHF.R.U32.HI R6, RZ, 0x1, R0 ;  /* 0x00000001ff067819 */ /* 0x004fe40000011600 */
[----:B------:R-:W-:Y:S02]  /*0a10*/  LOP3.LUT R7, R0, 0xf, RZ, 0xc0, !PT ;  /* 0x0000000f00077812 */ /* 0x000fe400078ec0ff */
[----:B------:R-:W-:Y:S02]  /*0a20*/  LOP3.LUT R8, R6, 0x8, RZ, 0xc0, !PT ;  /* 0x0000000806087812 */ /* 0x000fe400078ec0ff */
[----:B------:R-:W-:Y:S02]  /*0a30*/  LOP3.LUT R5, R5, 0x3, RZ, 0xc0, !PT ;  /* 0x0000000305057812 */ /* 0x000fe400078ec0ff */
[----:B------:R-:W-:Y:S01]  /*0a40*/  F2FP.BF16.F32.PACK_AB R24, R25, R24 ;  /* 0x000000181918723e */ /* 0x000fe200000010ff */
[----:B------:R-:W-:Y:S01]  /*0a50*/  IMAD R8, R7, 0x48, R8 ;  /* 0x0000004807087824 */ /* 0x000fe200078e0208 */
[----:B------:R-:W-:-:S02]  /*0a60*/  F2FP.BF16.F32.PACK_AB R25, R27, R26 ;  /* 0x0000001a1b19723e */ /* 0x000fc400000010ff */
[----:B------:R-:W-:Y:S01]  /*0a70*/  F2FP.BF16.F32.PACK_AB R32, R33, R32 ;  /* 0x000000202120723e */ /* 0x000fe200000010ff */
[----:B------:R-:W-:Y:S01]  /*0a80*/  IMAD R8, R5, 0x480, R8 ;  /* 0x0000048005087824 */ /* 0x000fe200078e0208 */
[----:B------:R-:W-:Y:S02]  /*0a90*/  F2FP.BF16.F32.PACK_AB R26, R29, R28 ;  /* 0x0000001c1d1a723e */ /* 0x000fe400000010ff */
[----:B------:R-:W-:Y:S02]  /*0aa0*/  F2FP.BF16.F32.PACK_AB R27, R31, R30 ;  /* 0x0000001e1f1b723e */ /* 0x000fe400000010ff */
[----:B------:R-:W-:Y:S02]  /*0ab0*/  F2FP.BF16.F32.PACK_AB R33, R35, R34 ;  /* 0x000000222321723e */ /* 0x000fe400000010ff */
[----:B------:R-:W-:Y:S02]  /*0ac0*/  F2FP.BF16.F32.PACK_AB R40, R41, R40 ;  /* 0x000000282928723e */ /* 0x000fe400000010ff */
[----:B------:R-:W-:Y:S01]  /*0ad0*/  LEA R20, R8, UR8, 0x1 ;  /* 0x0000000808147c11 */ /* 0x000fe2000f8e08ff */
[----:B------:R-:W-:Y:S01]  /*0ae0*/  BAR.SYNC.DEFER_BLOCKING 0x0 ;  /* 0x0000000000007b1d */ /* 0x000fe20000010000 */
[----:B------:R-:W-:-:S02]  /*0af0*/  F2FP.BF16.F32.PACK_AB R34, R37, R36 ;  /* 0x000000242522723e */ /* 0x000fc400000010ff */
[----:B------:R-:W-:Y:S02]  /*0b00*/  F2FP.BF16.F32.PACK_AB R35, R39, R38 ;  /* 0x000000262723723e */ /* 0x000fe400000010ff */
[----:B------:R-:W-:Y:S02]  /*0b10*/  F2FP.BF16.F32.PACK_AB R41, R43, R42 ;  /* 0x0000002a2b29723e */ /* 0x000fe400000010ff */
[----:B------:R-:W-:Y:S02]  /*0b20*/  F2FP.BF16.F32.PACK_AB R48, R49, R48 ;  /* 0x000000303130723e */ /* 0x000fe400000010ff */
[----:B------:R-:W-:Y:S02]  /*0b30*/  F2FP.BF16.F32.PACK_AB R42, R45, R44 ;  /* 0x0000002c2d2a723e */ /* 0x000fe400000010ff */
[----:B------:R-:W-:Y:S02]  /*0b40*/  F2FP.BF16.F32.PACK_AB R43, R47, R46 ;  /* 0x0000002e2f2b723e */ /* 0x000fe400000010ff */
[----:B------:R-:W-:-:S02]  /*0b50*/  F2FP.BF16.F32.PACK_AB R49, R51, R50 ;  /* 0x000000323331723e */ /* 0x000fc400000010ff */
[----:B------:R-:W-:Y:S02]  /*0b60*/  F2FP.BF16.F32.PACK_AB R50, R53, R52 ;  /* 0x000000343532723e */ /* 0x000fe400000010ff */
[----:B------:R-:W-:Y:S02]  /*0b70*/  F2FP.BF16.F32.PACK_AB R51, R55, R54 ;  /* 0x000000363733723e */ /* 0x000fe400000010ff */
[----:B------:R-:W-:Y:S02]  /*0b80*/  SHF.R.U32.HI R9, RZ, 0x3, R0 ;  /* 0x00000003ff097819 */ /* 0x000fe40000011600 */
[----:B------:R-:W-:Y:S02]  /*0b90*/  LOP3.LUT R3, R3, 0x38, R4, 0xf8, !PT ;  /* 0x0000003803037812 */ /* 0x000fe400078ef804 */
[----:B------:R-:W-:Y:S01]  /*0ba0*/  SGXT.U32 R6, R9, 0x2 ;  /* 0x000000020906781a */ /* 0x000fe20000000000 */
[----:B------:R-:W-:Y:S01]  /*0bb0*/  STSM.16.M88.4 [R20], R24 ;  /* 0x0000001814007844 */ /* 0x000fe20000000200 */
[----:B------:R-:W-:Y:S01]  /*0bc0*/  IMAD.SHL.U32 R9, R5, 0x4, RZ ;  /* 0x0000000405097824 */ /* 0x000fe200078e00ff */
[----:B------:R-:W-:-:S02]  /*0bd0*/  LOP3.LUT R5, R4, 0x38, RZ, 0xc0, !PT ;  /* 0x0000003804057812 */ /* 0x000fc400078ec0ff */
[----:B------:R-:W-:Y:S01]  /*0be0*/  STSM.16.M88.4 [R20+0x20], R32 ;  /* 0x0000202014007844 */ /* 0x000fe20000000200 */
[----:B------:R-:W-:Y:S02]  /*0bf0*/  ISETP.GE.AND P0, PT, R3, 0xc00, PT ;  /* 0x00000c000300780c */ /* 0x000fe40003f06270 */
[----:B------:R-:W-:Y:S01]  /*0c00*/  LOP3.LUT R6, R9, R6, RZ, 0xfc, !PT ;  /* 0x0000000609067212 */ /* 0x000fe200078efcff */
[----:B------:R-:W-:Y:S04]  /*0c10*/  STSM.16.M88.4 [R20+0x40], R40 ;  /* 0x0000402814007844 */ /* 0x000fe80000000200 */
[----:B------:R2:W-:Y:S01]  /*0c20*/  STSM.16.M88.4 [R20+0x60], R48 ;  /* 0x0000603014007844 */ /* 0x0005e20000000200 */
[----:B------:R-:W-:Y:S02]  /*0c30*/  IMAD R5, R6, 0x48, R5 ;  /* 0x0000004806057824 */ /* 0x000fe400078e0205 */
[----:B------:R-:W3:Y:S03]  /*0c40*/  LDC.64 R6, c[0x0][0x220] ;  /* 0x00008800ff067b82 */ /* 0x000ee60000000a00 */
[----:B------:R-:W-:-:S05]  /*0c50*/  LEA R22, R5, UR8, 0x1 ;  /* 0x0000000805167c11 */ /* 0x000fca000f8e08ff */
[----:B------:R-:W-:Y:S01]  /*0c60*/  BAR.SYNC.DEFER_BLOCKING 0x0 ;  /* 0x0000000000007b1d */ /* 0x000fe20000010000 */
[----:B------:R-:W-:-:S04]  /*0c70*/  SHF.R.U32.HI R5, RZ, 0x3, R0 ;  /* 0x00000003ff057819 */ /* 0x000fc80000011600 */
[----:B------:R-:W-:-:S04]  /*0c80*/  SGXT.U32 R5, R5, 0x4 ;  /* 0x000000040505781a */ /* 0x000fc80000000000 */
[----:B------:R-:W-:-:S04]  /*0c90*/  LOP3.LUT R2, R5, R2, RZ, 0xfc, !PT ;  /* 0x0000000205027212 */ /* 0x000fc800078efcff */
[C---:B------:R-:W-:Y:S01]  /*0ca0*/  LOP3.LUT R4, R2.reuse, 0x10, RZ, 0xfc, !PT ;  /* 0x0000001002047812 */ /* 0x040fe200078efcff */
[C---:B------:R-:W-:Y:S01]  /*0cb0*/  IMAD R23, R2.reuse, 0xc00, R3 ;  /* 0x00000c0002177824 */ /* 0x040fe200078e0203 */
[C---:B------:R-:W-:Y:S02]  /*0cc0*/  LOP3.LUT R0, R2.reuse, 0x20, RZ, 0xfc, !PT ;  /* 0x0000002002007812 */ /* 0x040fe400078efcff */
[C---:B------:R-:W-:Y:S01]  /*0cd0*/  ISETP.LT.AND P1, PT, R2.reuse, 0x1000, !P0 ;  /* 0x000010000200780c */ /* 0x040fe20004721270 */
[C---:B------:R-:W-:Y:S01]  /*0ce0*/  VIADD R5, R23.reuse, 0xc000 ;  /* 0x0000c00017057836 */ /* 0x040fe20000000000 */
[----:B------:R-:W-:Y:S01]  /*0cf0*/  LOP3.LUT R2, R2, 0x30, RZ, 0xfc, !PT ;  /* 0x0000003002027812 */ /* 0x000fe200078efcff */
[----:B------:R-:W-:Y:S01]  /*0d00*/  VIADD R21, R23, 0x18000 ;  /* 0x0001800017157836 */ /* 0x000fe20000000000 */
[----:B------:R-:W-:Y:S01]  /*0d10*/  ISETP.LT.AND P2, PT, R4, 0x1000, !P0 ;  /* 0x000010000400780c */ /* 0x000fe20004741270 */
[--C-:B---3--:R-:W-:Y:S01]  /*0d20*/  IMAD.WIDE R4, R5, 0x2, R6.reuse ;  /* 0x0000000205047825 */ /* 0x108fe200078e0206 */
[----:B------:R-:W-:Y:S01]  /*0d30*/  ISETP.LT.AND P3, PT, R0, 0x1000, !P0 ;  /* 0x000010000000780c */ /* 0x000fe20004761270 */
[----:B------:R-:W3:Y:S01]  /*0d40*/  LDS.128 R16, [R22] ;  /* 0x0000000016107984 */ /* 0x000ee20000000c00 */
[----:B------:R-:W-:Y:S01]  /*0d50*/  ISETP.LT.AND P0, PT, R2, 0x1000, !P0 ;  /* 0x000010000200780c */ /* 0x000fe20004701270 */
[----:B------:R-:W-:-:S02]  /*0d60*/  IMAD.WIDE R2, R23, 0x2, R6 ;  /* 0x0000000217027825 */ /* 0x000fc400078e0206 */
[----:B------:R-:W4:Y:S02]  /*0d70*/  LDS.128 R12, [R22+0x900] ;  /* 0x00090000160c7984 */ /* 0x000f240000000c00 */
[----:B--2---:R-:W-:Y:S02]  /*0d80*/  IMAD.WIDE R20, R21, 0x2, R6 ;  /* 0x0000000215147825 */ /* 0x004fe400078e0206 */
[----:B------:R-:W2:Y:S04]  /*0d90*/  LDS.128 R8, [R22+0x1200] ;  /* 0x0012000016087984 */ /* 0x000ea80000000c00 */
[----:B---3--:R3:W-:Y:S04]  /*0da0*/  @P1 STG.E.128 desc[UR10][R2.64], R16 ;  /* 0x0000001002001986 */ /* 0x0087e8000c101d0a */
[----:B----4-:R3:W-:Y:S04]  /*0db0*/  @P2 STG.E.128 desc[UR10][R4.64], R12 ;  /* 0x0000000c04002986 */ /* 0x0107e8000c101d0a */
[----:B--2---:R3:W-:Y:S01]  /*0dc0*/  @P3 STG.E.128 desc[UR10][R20.64], R8 ;  /* 0x0000000814003986 */ /* 0x0047e2000c101d0a */
[----:B------:R-:W-:Y:S05]  /*0dd0*/  @!P0 EXIT ;  /* 0x000000000000894d */ /* 0x000fea0003800000 */
[----:B---3--:R-:W1:Y:S01]  /*0de0*/  LDS.128 R8, [R22+0x1b00] ;  /* 0x001b000016087984 */ /* 0x008e620000000c00 */
[----:B------:R-:W-:-:S04]  /*0df0*/  VIADD R23, R23, 0x24000 ;  /* 0x0002400017177836 */ /* 0x000fc80000000000 */
[----:B------:R-:W-:-:S05]  /*0e00*/  IMAD.WIDE R6, R23, 0x2, R6 ;  /* 0x0000000217067825 */ /* 0x000fca00078e0206 */
[----:B-1----:R-:W-:Y:S01]  /*0e10*/  STG.E.128 desc[UR10][R6.64], R8 ;  /* 0x0000000806007986 */ /* 0x002fe2000c101d0a */
[----:B------:R-:W-:Y:S05]  /*0e20*/  EXIT ;  /* 0x000000000000794d */ /* 0x000fea0003800000 */
.L_x_1:
[----:B------:R-:W-:-:S00]  /*0e30*/  BRA `(.L_x_1) ;  /* 0xfffffffc00fc7947 */ /* 0x000fc0000383ffff */
[----:B------:R-:W-:-:S00]  /*0e40*/  NOP ;  /* 0x0000000000007918 */ /* 0x000fc00000000000 */
        /* <DEDUP_REMOVED lines=11> */
.L_x_2:


//--------------------- .nv.shared.triton_mm      --------------------------
	.section	.nv.shared.triton_mm,"aw",@nobits
	.sectionflags	@""
	.align	16
	.zero		1024


//--------------------- .nv.constant0.triton_mm   --------------------------
	.section	.nv.constant0.triton_mm,"a",@progbits
	.sectionflags	@""
	.align	4
.nv.constant0.triton_mm:
	.zero		552
